//
// Generated by NVIDIA NVVM Compiler
//
// Compiler Build ID: CL-36424714
// Cuda compilation tools, release 13.0, V13.0.88
// Based on NVVM 20.0.0
//

.version 9.0
.target sm_100
.address_size 64

	// .globl	_Z6conv2dPdS_S_
// _ZZ6conv2dPdS_S_E12shared_input has been demoted

.visible .entry _Z6conv2dPdS_S_(
	.param .u64 .ptr .align 1 _Z6conv2dPdS_S__param_0,
	.param .u64 .ptr .align 1 _Z6conv2dPdS_S__param_1,
	.param .u64 .ptr .align 1 _Z6conv2dPdS_S__param_2
)
{
	.reg .pred 	%p<24>;
	.reg .b32 	%r<89>;
	.reg .b64 	%rd<17>;
	.reg .b64 	%fd<101>;
	// demoted variable
	.shared .align 8 .b8 _ZZ6conv2dPdS_S_E12shared_input[20736];
	ld.param.u64 	%rd5, [_Z6conv2dPdS_S__param_0];
	ld.param.u64 	%rd6, [_Z6conv2dPdS_S__param_1];
	ld.param.u64 	%rd7, [_Z6conv2dPdS_S__param_2];
	cvta.to.global.u64 	%rd1, %rd5;
	cvta.to.global.u64 	%rd2, %rd6;
	cvta.to.global.u64 	%rd3, %rd7;
	mov.u32 	%r1, %tid.x;
	mov.u32 	%r2, %tid.y;
	mov.u32 	%r46, %ctaid.x;
	shl.b32 	%r47, %r46, 4;
	add.s32 	%r3, %r47, %r1;
	mov.u32 	%r48, %ctaid.y;
	shl.b32 	%r49, %r48, 4;
	add.s32 	%r50, %r49, %r2;
	add.s32 	%r4, %r49, -1;
	add.s32 	%r5, %r47, -1;
	mov.u32 	%r6, %ntid.x;
	mov.u32 	%r7, %ntid.y;
	setp.lt.s32 	%p2, %r3, 1024;
	setp.lt.u32 	%p3, %r50, 1024;
	and.pred  	%p1, %p2, %p3;
	shl.b32 	%r52, %r50, 10;
	add.s32 	%r8, %r52, %r3;
	mad.lo.s32 	%r53, %r2, 18, %r1;
	shl.b32 	%r54, %r53, 3;
	mov.u32 	%r55, _ZZ6conv2dPdS_S_E12shared_input;
	add.s32 	%r9, %r55, %r54;
	shl.b32 	%r56, %r1, 3;
	add.s32 	%r10, %r55, %r56;
	shl.b32 	%r11, %r6, 3;
	shl.b32 	%r57, %r48, 14;
	or.b32  	%r58, %r1, %r57;
	add.s32 	%r12, %r58, %r47;
	mov.b32 	%r79, 0;
	not.pred 	%p9, %p1;
$L__BB0_1:
	setp.gt.u32 	%p4, %r2, 17;
	@%p4 bra 	$L__BB0_9;
	mov.u32 	%r80, %r2;
$L__BB0_3:
	setp.gt.u32 	%p5, %r1, 17;
	@%p5 bra 	$L__BB0_8;
	add.s32 	%r84, %r1, -1;
	add.s32 	%r16, %r4, %r80;
	mad.lo.s32 	%r83, %r80, 144, %r10;
	shl.b32 	%r59, %r80, 10;
	add.s32 	%r81, %r12, %r59;
	mov.u32 	%r82, %r3;
$L__BB0_5:
	add.s32 	%r60, %r82, -1;
	or.b32  	%r61, %r60, %r16;
	setp.gt.u32 	%p6, %r61, 1023;
	mov.f64 	%fd95, 0d0000000000000000;
	@%p6 bra 	$L__BB0_7;
	add.s32 	%r62, %r81, -1025;
	mul.wide.u32 	%rd8, %r62, 8;
	add.s64 	%rd9, %rd1, %rd8;
	ld.global.f64 	%fd95, [%rd9];
$L__BB0_7:
	st.shared.f64 	[%r83], %fd95;
	add.s32 	%r84, %r84, %r6;
	add.s32 	%r63, %r84, 1;
	add.s32 	%r83, %r83, %r11;
	add.s32 	%r82, %r82, %r6;
	add.s32 	%r81, %r81, %r6;
	setp.lt.u32 	%p7, %r63, 18;
	@%p7 bra 	$L__BB0_5;
$L__BB0_8:
	add.s32 	%r80, %r80, %r7;
	setp.lt.u32 	%p8, %r80, 18;
	@%p8 bra 	$L__BB0_3;
$L__BB0_9:
	bar.sync 	0;
	mul.lo.s32 	%r64, %r79, 27;
	mul.wide.u32 	%rd10, %r64, 8;
	add.s64 	%rd4, %rd2, %rd10;
	mov.f64 	%fd98, 0d0000000000000000;
	@%p9 bra 	$L__BB0_11;
	ld.shared.f64 	%fd15, [%r9];
	ld.global.f64 	%fd16, [%rd4];
	fma.rn.f64 	%fd17, %fd15, %fd16, 0d0000000000000000;
	ld.shared.f64 	%fd18, [%r9+8];
	ld.global.f64 	%fd19, [%rd4+8];
	fma.rn.f64 	%fd20, %fd18, %fd19, %fd17;
	ld.shared.f64 	%fd21, [%r9+16];
	ld.global.f64 	%fd22, [%rd4+16];
	fma.rn.f64 	%fd23, %fd21, %fd22, %fd20;
	ld.shared.f64 	%fd24, [%r9+144];
	ld.global.f64 	%fd25, [%rd4+24];
	fma.rn.f64 	%fd26, %fd24, %fd25, %fd23;
	ld.shared.f64 	%fd27, [%r9+152];
	ld.global.f64 	%fd28, [%rd4+32];
	fma.rn.f64 	%fd29, %fd27, %fd28, %fd26;
	ld.shared.f64 	%fd30, [%r9+160];
	ld.global.f64 	%fd31, [%rd4+40];
	fma.rn.f64 	%fd32, %fd30, %fd31, %fd29;
	ld.shared.f64 	%fd33, [%r9+288];
	ld.global.f64 	%fd34, [%rd4+48];
	fma.rn.f64 	%fd35, %fd33, %fd34, %fd32;
	ld.shared.f64 	%fd36, [%r9+296];
	ld.global.f64 	%fd37, [%rd4+56];
	fma.rn.f64 	%fd38, %fd36, %fd37, %fd35;
	ld.shared.f64 	%fd39, [%r9+304];
	ld.global.f64 	%fd40, [%rd4+64];
	fma.rn.f64 	%fd98, %fd39, %fd40, %fd38;
$L__BB0_11:
	setp.gt.u32 	%p10, %r2, 17;
	bar.sync 	0;
	@%p10 bra 	$L__BB0_19;
	mov.u32 	%r85, %r2;
$L__BB0_13:
	setp.gt.u32 	%p11, %r1, 17;
	@%p11 bra 	$L__BB0_18;
	add.s32 	%r29, %r4, %r85;
	shl.b32 	%r30, %r29, 10;
	mul.lo.s32 	%r31, %r85, 18;
	mov.u32 	%r86, %r1;
$L__BB0_15:
	add.s32 	%r33, %r5, %r86;
	or.b32  	%r65, %r33, %r29;
	setp.gt.u32 	%p12, %r65, 1023;
	mov.f64 	%fd97, 0d0000000000000000;
	@%p12 bra 	$L__BB0_17;
	add.s32 	%r66, %r30, %r33;
	mul.wide.u32 	%rd11, %r66, 8;
	add.s64 	%rd12, %rd1, %rd11;
	ld.global.f64 	%fd97, [%rd12+8388608];
$L__BB0_17:
	add.s32 	%r67, %r31, %r86;
	shl.b32 	%r68, %r67, 3;
	mov.u32 	%r69, _ZZ6conv2dPdS_S_E12shared_input;
	add.s32 	%r70, %r69, %r68;
	st.shared.f64 	[%r70+2592], %fd97;
	add.s32 	%r86, %r86, %r6;
	setp.lt.u32 	%p13, %r86, 18;
	@%p13 bra 	$L__BB0_15;
$L__BB0_18:
	add.s32 	%r85, %r85, %r7;
	setp.lt.u32 	%p14, %r85, 18;
	@%p14 bra 	$L__BB0_13;
$L__BB0_19:
	bar.sync 	0;
	@%p9 bra 	$L__BB0_21;
	ld.shared.f64 	%fd42, [%r9+2592];
	ld.global.f64 	%fd43, [%rd4+72];
	fma.rn.f64 	%fd44, %fd42, %fd43, %fd98;
	ld.shared.f64 	%fd45, [%r9+2600];
	ld.global.f64 	%fd46, [%rd4+80];
	fma.rn.f64 	%fd47, %fd45, %fd46, %fd44;
	ld.shared.f64 	%fd48, [%r9+2608];
	ld.global.f64 	%fd49, [%rd4+88];
	fma.rn.f64 	%fd50, %fd48, %fd49, %fd47;
	ld.shared.f64 	%fd51, [%r9+2736];
	ld.global.f64 	%fd52, [%rd4+96];
	fma.rn.f64 	%fd53, %fd51, %fd52, %fd50;
	ld.shared.f64 	%fd54, [%r9+2744];
	ld.global.f64 	%fd55, [%rd4+104];
	fma.rn.f64 	%fd56, %fd54, %fd55, %fd53;
	ld.shared.f64 	%fd57, [%r9+2752];
	ld.global.f64 	%fd58, [%rd4+112];
	fma.rn.f64 	%fd59, %fd57, %fd58, %fd56;
	ld.shared.f64 	%fd60, [%r9+2880];
	ld.global.f64 	%fd61, [%rd4+120];
	fma.rn.f64 	%fd62, %fd60, %fd61, %fd59;
	ld.shared.f64 	%fd63, [%r9+2888];
	ld.global.f64 	%fd64, [%rd4+128];
	fma.rn.f64 	%fd65, %fd63, %fd64, %fd62;
	ld.shared.f64 	%fd66, [%r9+2896];
	ld.global.f64 	%fd67, [%rd4+136];
	fma.rn.f64 	%fd98, %fd66, %fd67, %fd65;
$L__BB0_21:
	setp.gt.u32 	%p16, %r2, 17;
	bar.sync 	0;
	@%p16 bra 	$L__BB0_29;
	mov.u32 	%r87, %r2;
$L__BB0_23:
	setp.gt.u32 	%p17, %r1, 17;
	@%p17 bra 	$L__BB0_28;
	add.s32 	%r37, %r4, %r87;
	shl.b32 	%r38, %r37, 10;
	mul.lo.s32 	%r39, %r87, 18;
	mov.u32 	%r88, %r1;
$L__BB0_25:
	add.s32 	%r41, %r5, %r88;
	or.b32  	%r71, %r41, %r37;
	setp.gt.u32 	%p18, %r71, 1023;
	mov.f64 	%fd99, 0d0000000000000000;
	@%p18 bra 	$L__BB0_27;
	add.s32 	%r72, %r38, %r41;
	mul.wide.u32 	%rd13, %r72, 8;
	add.s64 	%rd14, %rd1, %rd13;
	ld.global.f64 	%fd99, [%rd14+16777216];
$L__BB0_27:
	add.s32 	%r73, %r39, %r88;
	shl.b32 	%r74, %r73, 3;
	mov.u32 	%r75, _ZZ6conv2dPdS_S_E12shared_input;
	add.s32 	%r76, %r75, %r74;
	st.shared.f64 	[%r76+5184], %fd99;
	add.s32 	%r88, %r88, %r6;
	setp.lt.u32 	%p19, %r88, 18;
	@%p19 bra 	$L__BB0_25;
$L__BB0_28:
	add.s32 	%r87, %r87, %r7;
	setp.lt.u32 	%p20, %r87, 18;
	@%p20 bra 	$L__BB0_23;
$L__BB0_29:
	bar.sync 	0;
	@%p9 bra 	$L__BB0_31;
	ld.shared.f64 	%fd69, [%r9+5184];
	ld.global.f64 	%fd70, [%rd4+144];
	fma.rn.f64 	%fd71, %fd69, %fd70, %fd98;
	ld.shared.f64 	%fd72, [%r9+5192];
	ld.global.f64 	%fd73, [%rd4+152];
	fma.rn.f64 	%fd74, %fd72, %fd73, %fd71;
	ld.shared.f64 	%fd75, [%r9+5200];
	ld.global.f64 	%fd76, [%rd4+160];
	fma.rn.f64 	%fd77, %fd75, %fd76, %fd74;
	ld.shared.f64 	%fd78, [%r9+5328];
	ld.global.f64 	%fd79, [%rd4+168];
	fma.rn.f64 	%fd80, %fd78, %fd79, %fd77;
	ld.shared.f64 	%fd81, [%r9+5336];
	ld.global.f64 	%fd82, [%rd4+176];
	fma.rn.f64 	%fd83, %fd81, %fd82, %fd80;
	ld.shared.f64 	%fd84, [%r9+5344];
	ld.global.f64 	%fd85, [%rd4+184];
	fma.rn.f64 	%fd86, %fd84, %fd85, %fd83;
	ld.shared.f64 	%fd87, [%r9+5472];
	ld.global.f64 	%fd88, [%rd4+192];
	fma.rn.f64 	%fd89, %fd87, %fd88, %fd86;
	ld.shared.f64 	%fd90, [%r9+5480];
	ld.global.f64 	%fd91, [%rd4+200];
	fma.rn.f64 	%fd92, %fd90, %fd91, %fd89;
	ld.shared.f64 	%fd93, [%r9+5488];
	ld.global.f64 	%fd94, [%rd4+208];
	fma.rn.f64 	%fd98, %fd93, %fd94, %fd92;
$L__BB0_31:
	bar.sync 	0;
	@%p9 bra 	$L__BB0_33;
	shl.b32 	%r77, %r79, 20;
	add.s32 	%r78, %r8, %r77;
	mul.wide.s32 	%rd15, %r78, 8;
	add.s64 	%rd16, %rd3, %rd15;
	st.global.f64 	[%rd16], %fd98;
$L__BB0_33:
	add.s32 	%r79, %r79, 1;
	setp.ne.s32 	%p23, %r79, 64;
	@%p23 bra 	$L__BB0_1;
	ret;

}


// ===== COMPILED SASS (sm_100) =====

	.target	sm_100

	.elftype	@"ET_EXEC"


//--------------------- .note.nv.tkinfo           --------------------------
	.section	.note.nv.tkinfo,"",@"SHT_NOTE"
	.sectionflags	@"SHF_NOTE_NV_TKINFO"
	.tkinfo
        /*0018*/ 	.word	0x00000002
        /*0030*/ 	.string	""
        /*0030*/ 	.string	"ptxas"
        /*0030*/ 	.string	"Cuda compilation tools, release 13.0, V13.0.88"
        /*0030*/ 	.string	"Build cuda_13.0.r13.0/compiler.36424714_0"
        /*0030*/ 	.string	"-arch sm_100 -m 64 "



//--------------------- .note.nv.cuinfo           --------------------------
	.section	.note.nv.cuinfo,"",@"SHT_NOTE"
	.sectionflags	@"SHF_NOTE_NV_CUINFO"
        /*0018*/ 	.short	0x0002
        /*001a*/ 	.short	0x0064
        /*001c*/ 	.short	0x0082
	.zero		2


//--------------------- .nv.info                  --------------------------
	.section	.nv.info,"",@"SHT_CUDA_INFO"
	.align	4


	//----- nvinfo : EIATTR_REGCOUNT
	.align		4
        /*0000*/ 	.byte	0x04, 0x2f
        /*0002*/ 	.short	(.L_1 - .L_0)
	.align		4
.L_0:
        /*0004*/ 	.word	index@(_Z6conv2dPdS_S_)
        /*0008*/ 	.word	0x0000001e


	//----- nvinfo : EIATTR_FRAME_SIZE
	.align		4
.L_1:
        /*000c*/ 	.byte	0x04, 0x11
        /*000e*/ 	.short	(.L_3 - .L_2)
	.align		4
.L_2:
        /*0010*/ 	.word	index@(_Z6conv2dPdS_S_)
        /*0014*/ 	.word	0x00000000


	//----- nvinfo : EIATTR_MIN_STACK_SIZE
	.align		4
.L_3:
        /*0018*/ 	.byte	0x04, 0x12
        /*001a*/ 	.short	(.L_5 - .L_4)
	.align		4
.L_4:
        /*001c*/ 	.word	index@(_Z6conv2dPdS_S_)
        /*0020*/ 	.word	0x00000000
.L_5:


//--------------------- .nv.compat                --------------------------
	.section	.nv.compat,"",@"SHT_CUDA_COMPAT_INFO"
	.align	4
        /*0000*/ 	.byte	0x02, 0x09, 0x00, 0x00, 0x02, 0x02, 0x01, 0x00, 0x02, 0x05, 0x05, 0x00, 0x03, 0x07, 0x01, 0x01
        /*0010*/ 	.byte	0x02, 0x03, 0x00, 0x00, 0x02, 0x06, 0x01, 0x00, 0x04, 0x0b, 0x08, 0x00, 0x01, 0x00, 0x00, 0x00
        /*0020*/ 	.byte	0x00, 0x00, 0x00, 0x00


//--------------------- .nv.info._Z6conv2dPdS_S_  --------------------------
	.section	.nv.info._Z6conv2dPdS_S_,"",@"SHT_CUDA_INFO"
	.sectionflags	@""
	.align	4


	//----- nvinfo : EIATTR_CUDA_API_VERSION
	.align		4
        /*0000*/ 	.byte	0x04, 0x37
        /*0002*/ 	.short	(.L_7 - .L_6)
.L_6:
        /*0004*/ 	.word	0x00000082


	//----- nvinfo : EIATTR_KPARAM_INFO
	.align		4
.L_7:
        /*0008*/ 	.byte	0x04, 0x17
        /*000a*/ 	.short	(.L_9 - .L_8)
.L_8:
        /*000c*/ 	.word	0x00000000
        /*0010*/ 	.short	0x0002
        /*0012*/ 	.short	0x0010
        /*0014*/ 	.byte	0x00, 0xf5, 0x21, 0x00


	//----- nvinfo : EIATTR_KPARAM_INFO
	.align		4
.L_9:
        /*0018*/ 	.byte	0x04, 0x17
        /*001a*/ 	.short	(.L_11 - .L_10)
.L_10:
        /*001c*/ 	.word	0x00000000
        /*0020*/ 	.short	0x0001
        /*0022*/ 	.short	0x0008
        /*0024*/ 	.byte	0x00, 0xf5, 0x21, 0x00


	//----- nvinfo : EIATTR_KPARAM_INFO
	.align		4
.L_11:
        /*0028*/ 	.byte	0x04, 0x17
        /*002a*/ 	.short	(.L_13 - .L_12)
.L_12:
        /*002c*/ 	.word	0x00000000
        /*0030*/ 	.short	0x0000
        /*0032*/ 	.short	0x0000
        /*0034*/ 	.byte	0x00, 0xf5, 0x21, 0x00


	//----- nvinfo : EIATTR_SPARSE_MMA_MASK
	.align		4
.L_13:
        /*0038*/ 	.byte	0x03, 0x50
        /*003a*/ 	.short	0x0000


	//----- nvinfo : EIATTR_MAXREG_COUNT
	.align		4
        /*003c*/ 	.byte	0x03, 0x1b
        /*003e*/ 	.short	0x00ff


	//----- nvinfo : EIATTR_NUM_BARRIERS
	.align		4
        /*0040*/ 	.byte	0x02, 0x4c
        /*0042*/ 	.byte	0x01
	.zero		1


	//----- nvinfo : EIATTR_MERCURY_ISA_VERSION
	.align		4
        /*0044*/ 	.byte	0x03, 0x5f
        /*0046*/ 	.short	0x0101


	//----- nvinfo : EIATTR_VRC_CTA_INIT_COUNT
	.align		4
        /*0048*/ 	.byte	0x02, 0x4a
	.zero		1
	.zero		1


	//----- nvinfo : EIATTR_EXIT_INSTR_OFFSETS
	.align		4
        /*004c*/ 	.byte	0x04, 0x1c
        /*004e*/ 	.short	(.L_15 - .L_14)


	//   ....[0]....
.L_14:
        /*0050*/ 	.word	0x00000e70


	//----- nvinfo : EIATTR_CRS_STACK_SIZE
	.align		4
.L_15:
        /*0054*/ 	.byte	0x04, 0x1e
        /*0056*/ 	.short	(.L_17 - .L_16)
.L_16:
        /*0058*/ 	.word	0x00000000


	//----- nvinfo : EIATTR_CBANK_PARAM_SIZE
	.align		4
.L_17:
        /*005c*/ 	.byte	0x03, 0x19
        /*005e*/ 	.short	0x0018


	//----- nvinfo : EIATTR_PARAM_CBANK
	.align		4
        /*0060*/ 	.byte	0x04, 0x0a
        /*0062*/ 	.short	(.L_19 - .L_18)
	.align		4
.L_18:
        /*0064*/ 	.word	index@(.nv.constant0._Z6conv2dPdS_S_)
        /*0068*/ 	.short	0x0380
        /*006a*/ 	.short	0x0018


	//----- nvinfo : EIATTR_SW_WAR
	.align		4
.L_19:
        /*006c*/ 	.byte	0x04, 0x36
        /*006e*/ 	.short	(.L_21 - .L_20)
.L_20:
        /*0070*/ 	.word	0x00000008
.L_21:


//--------------------- .nv.callgraph             --------------------------
	.section	.nv.callgraph,"",@"SHT_CUDA_CALLGRAPH"
	.align	4
	.sectionentsize	8
	.align		4
        /*0000*/ 	.word	0x00000000
	.align		4
        /*0004*/ 	.word	0xffffffff
	.align		4
        /*0008*/ 	.word	0x00000000
	.align		4
        /*000c*/ 	.word	0xfffffffe
	.align		4
        /*0010*/ 	.word	0x00000000
	.align		4
        /*0014*/ 	.word	0xfffffffd
	.align		4
        /*0018*/ 	.word	0x00000000
	.align		4
        /*001c*/ 	.word	0xfffffffc


//--------------------- .text._Z6conv2dPdS_S_     --------------------------
	.section	.text._Z6conv2dPdS_S_,"ax",@progbits
	.align	128
        .global         _Z6conv2dPdS_S_
        .type           _Z6conv2dPdS_S_,@function
        .size           _Z6conv2dPdS_S_,(.L_x_26 - _Z6conv2dPdS_S_)
        .other          _Z6conv2dPdS_S_,@"STO_CUDA_ENTRY STV_DEFAULT"
_Z6conv2dPdS_S_:
.text._Z6conv2dPdS_S_:
[----:B------:R-:W-:Y:S01]  /*0000*/  LDC R1, c[0x0][0x37c] ;  /* 0x0000df00ff017b82 */ /* 0x000fe20000000800 */
[----:B------:R-:W0:Y:S07]  /*0010*/  S2R R9, SR_CTAID.Y ;  /* 0x0000000000097919 */ /* 0x000e2e0000002600 */
[----:B------:R-:W1:Y:S01]  /*0020*/  S2UR UR5, SR_CgaCtaId ;  /* 0x00000000000579c3 */ /* 0x000e620000008800 */
[----:B------:R-:W-:Y:S01]  /*0030*/  UMOV UR4, 0x400 ;  /* 0x0000040000047882 */ /* 0x000fe20000000000 */
[----:B------:R-:W-:Y:S01]  /*0040*/  IMAD.MOV.U32 R4, RZ, RZ, RZ ;  /* 0x000000ffff047224 */ /* 0x000fe200078e00ff */
[----:B------:R-:W2:Y:S01]  /*0050*/  S2R R0, SR_TID.Y ;  /* 0x0000000000007919 */ /* 0x000ea20000002200 */
[----:B------:R-:W3:Y:S01]  /*0060*/  LDCU.64 UR6, c[0x0][0x358] ;  /* 0x00006b00ff0677ac */ /* 0x000ee20008000a00 */
[----:B------:R-:W4:Y:S03]  /*0070*/  S2R R3, SR_TID.X ;  /* 0x0000000000037919 */ /* 0x000f260000002100 */
[----:B------:R-:W3:Y:S01]  /*0080*/  LDC R2, c[0x0][0x360] ;  /* 0x0000d800ff027b82 */ /* 0x000ee20000000800 */
[----:B------:R-:W2:Y:S01]  /*0090*/  LDCU UR8, c[0x0][0x364] ;  /* 0x00006c80ff0877ac */ /* 0x000ea20008000800 */
[----:B------:R-:W5:Y:S01]  /*00a0*/  S2R R22, SR_CTAID.X ;  /* 0x0000000000167919 */ /* 0x000f620000002500 */
[----:B-1----:R-:W-:Y:S01]  /*00b0*/  ULEA UR4, UR5, UR4, 0x18 ;  /* 0x0000000405047291 */ /* 0x002fe2000f8ec0ff */
[----:B0-----:R-:W-:-:S02]  /*00c0*/  IMAD.SHL.U32 R6, R9, 0x4000, RZ ;  /* 0x0000400009067824 */ /* 0x001fc400078e00ff */
[----:B--2---:R-:W-:-:S03]  /*00d0*/  IMAD R8, R9, 0x10, R0 ;  /* 0x0000001009087824 */ /* 0x004fc600078e0200 */
[----:B----4-:R-:W-:Y:S01]  /*00e0*/  LOP3.LUT R7, R3, R6, RZ, 0xfc, !PT ;  /* 0x0000000603077212 */ /* 0x010fe200078efcff */
[--C-:B------:R-:W-:Y:S01]  /*00f0*/  IMAD R24, R0, 0x12, R3.reuse ;  /* 0x0000001200187824 */ /* 0x100fe200078e0203 */
[----:B------:R-:W-:Y:S01]  /*0100*/  ISETP.GE.U32.AND P0, PT, R8, 0x400, PT ;  /* 0x000004000800780c */ /* 0x000fe20003f06070 */
[C---:B-----5:R-:W-:Y:S01]  /*0110*/  IMAD R5, R22.reuse, 0x10, R3 ;  /* 0x0000001016057824 */ /* 0x060fe200078e0203 */
[----:B------:R-:W-:Y:S02]  /*0120*/  LEA R7, R22, R7, 0x4 ;  /* 0x0000000716077211 */ /* 0x000fe400078e20ff */
[----:B------:R-:W-:Y:S01]  /*0130*/  LEA R6, R9, 0xffffffff, 0x4 ;  /* 0xffffffff09067811 */ /* 0x000fe200078e20ff */
[----:B------:R-:W-:Y:S01]  /*0140*/  IMAD R23, R8, 0x400, R5 ;  /* 0x0000040008177824 */ /* 0x000fe200078e0205 */
[----:B------:R-:W-:Y:S02]  /*0150*/  ISETP.LT.AND P0, PT, R5, 0x400, !P0 ;  /* 0x000004000500780c */ /* 0x000fe40004701270 */
[----:B------:R-:W-:-:S02]  /*0160*/  LEA R22, R22, 0xffffffff, 0x4 ;  /* 0xffffffff16167811 */ /* 0x000fc400078e20ff */
[----:B------:R-:W-:Y:S02]  /*0170*/  LEA R24, R24, UR4, 0x3 ;  /* 0x0000000418187c11 */ /* 0x000fe4000f8e18ff */
[----:B------:R-:W-:-:S07]  /*0180*/  LEA R25, R3, UR4, 0x3 ;  /* 0x0000000403197c11 */ /* 0x000fce000f8e18ff */
.L_x_24:
[----:B------:R-:W-:Y:S01]  /*0190*/  ISETP.GT.U32.AND P1, PT, R0, 0x11, PT ;  /* 0x000000110000780c */ /* 0x000fe20003f24070 */
[----:B------:R-:W-:-:S12]  /*01a0*/  BSSY.RECONVERGENT B0, `(.L_x_0) ;  /* 0x000001f000007945 */ /* 0x000fd80003800200 */
[----:B0-----:R-:W-:Y:S05]  /*01b0*/  @P1 BRA `(.L_x_1) ;  /* 0x0000000000741947 */ /* 0x001fea0003800000 */
[----:B------:R-:W-:-:S07]  /*01c0*/  IMAD.MOV.U32 R12, RZ, RZ, R0 ;  /* 0x000000ffff0c7224 */ /* 0x000fce00078e0000 */
.L_x_5:
[----:B------:R-:W-:Y:S01]  /*01d0*/  ISETP.GT.U32.AND P1, PT, R3, 0x11, PT ;  /* 0x000000110300780c */ /* 0x000fe20003f24070 */
[----:B------:R-:W-:-:S12]  /*01e0*/  BSSY.RECONVERGENT B1, `(.L_x_2) ;  /* 0x0000017000017945 */ /* 0x000fd80003800200 */
[----:B------:R-:W-:Y:S05]  /*01f0*/  @P1 BRA `(.L_x_3) ;  /* 0x0000000000541947 */ /* 0x000fea0003800000 */
[----:B------:R-:W-:Y:S01]  /*0200*/  VIADD R13, R3, 0xffffffff ;  /* 0xffffffff030d7836 */ /* 0x000fe20000000000 */
[----:B------:R-:W-:Y:S01]  /*0210*/  LEA R17, R12, R7, 0xa ;  /* 0x000000070c117211 */ /* 0x000fe200078e50ff */
[----:B------:R-:W-:Y:S02]  /*0220*/  IMAD.IADD R27, R6, 0x1, R12 ;  /* 0x00000001061b7824 */ /* 0x000fe400078e020c */
[----:B------:R-:W-:Y:S02]  /*0230*/  IMAD R15, R12, 0x90, R25 ;  /* 0x000000900c0f7824 */ /* 0x000fe400078e0219 */
[----:B------:R-:W-:-:S07]  /*0240*/  IMAD.MOV.U32 R19, RZ, RZ, R5 ;  /* 0x000000ffff137224 */ /* 0x000fce00078e0005 */
.L_x_4:
[----:B------:R-:W-:-:S05]  /*0250*/  VIADD R8, R19, 0xffffffff ;  /* 0xffffffff13087836 */ /* 0x000fca0000000000 */
[----:B------:R-:W-:-:S04]  /*0260*/  LOP3.LUT R8, R8, R27, RZ, 0xfc, !PT ;  /* 0x0000001b08087212 */ /* 0x000fc800078efcff */
[----:B------:R-:W-:Y:S02]  /*0270*/  ISETP.GT.U32.AND P1, PT, R8, 0x3ff, PT ;  /* 0x000003ff0800780c */ /* 0x000fe40003f24070 */
[----:B------:R-:W-:-:S11]  /*0280*/  CS2R R8, SRZ ;  /* 0x0000000000087805 */ /* 0x000fd6000001ff00 */
[----:B------:R-:W0:Y:S01]  /*0290*/  @!P1 LDC.64 R10, c[0x0][0x380] ;  /* 0x0000e000ff0a9b82 */ /* 0x000e220000000a00 */
[----:B------:R-:W-:-:S04]  /*02a0*/  @!P1 VIADD R21, R17, 0xfffffbff ;  /* 0xfffffbff11159836 */ /* 0x000fc80000000000 */
[----:B0-----:R-:W-:-:S05]  /*02b0*/  @!P1 IMAD.WIDE.U32 R10, R21, 0x8, R10 ;  /* 0x00000008150a9825 */ /* 0x001fca00078e000a */
[----:B---3--:R-:W2:Y:S01]  /*02c0*/  @!P1 LDG.E.64 R8, desc[UR6][R10.64] ;  /* 0x000000060a089981 */ /* 0x008ea2000c1e1b00 */
[C---:B------:R-:W-:Y:S02]  /*02d0*/  IMAD.IADD R13, R2.reuse, 0x1, R13 ;  /* 0x00000001020d7824 */ /* 0x040fe400078e020d */
[C---:B------:R-:W-:Y:S02]  /*02e0*/  IMAD.IADD R19, R2.reuse, 0x1, R19 ;  /* 0x0000000102137824 */ /* 0x040fe400078e0213 */
[----:B------:R-:W-:Y:S01]  /*02f0*/  IMAD.IADD R17, R2, 0x1, R17 ;  /* 0x0000000102117824 */ /* 0x000fe200078e0211 */
[----:B------:R-:W-:-:S04]  /*0300*/  IADD3 R14, PT, PT, R13, 0x1, RZ ;  /* 0x000000010d0e7810 */ /* 0x000fc80007ffe0ff */
[----:B------:R-:W-:Y:S01]  /*0310*/  ISETP.GE.U32.AND P1, PT, R14, 0x12, PT ;  /* 0x000000120e00780c */ /* 0x000fe20003f26070 */
[----:B--2---:R0:W-:Y:S02]  /*0320*/  STS.64 [R15], R8 ;  /* 0x000000080f007388 */ /* 0x0041e40000000a00 */
[----:B0-----:R-:W-:-:S10]  /*0330*/  IMAD R15, R2, 0x8, R15 ;  /* 0x00000008020f7824 */ /* 0x001fd400078e020f */
[----:B------:R-:W-:Y:S05]  /*0340*/  @!P1 BRA `(.L_x_4) ;  /* 0xfffffffc00c09947 */ /* 0x000fea000383ffff */
.L_x_3:
[----:B---3--:R-:W-:Y:S05]  /*0350*/  BSYNC.RECONVERGENT B1 ;  /* 0x0000000000017941 */ /* 0x008fea0003800200 */
.L_x_2:
[----:B------:R-:W-:-:S05]  /*0360*/  VIADD R12, R12, UR8 ;  /* 0x000000080c0c7c36 */ /* 0x000fca0008000000 */
[----:B------:R-:W-:-:S13]  /*0370*/  ISETP.GE.U32.AND P1, PT, R12, 0x12, PT ;  /* 0x000000120c00780c */ /* 0x000fda0003f26070 */
[----:B------:R-:W-:Y:S05]  /*0380*/  @!P1 BRA `(.L_x_5) ;  /* 0xfffffffc00909947 */ /* 0x000fea000383ffff */
.L_x_1:
[----:B---3--:R-:W-:Y:S05]  /*0390*/  BSYNC.RECONVERGENT B0 ;  /* 0x0000000000007941 */ /* 0x008fea0003800200 */
.L_x_0:
[----:B------:R-:W0:Y:S01]  /*03a0*/  LDC.64 R26, c[0x0][0x388] ;  /* 0x0000e200ff1a7b82 */ /* 0x000e220000000a00 */
[----:B------:R-:W-:Y:S01]  /*03b0*/  IMAD R9, R4, 0x1b, RZ ;  /* 0x0000001b04097824 */ /* 0x000fe200078e02ff */
[----:B------:R-:W-:Y:S01]  /*03c0*/  BSSY.RECONVERGENT B0, `(.L_x_6) ;  /* 0x0000020000007945 */ /* 0x000fe20003800200 */
[----:B------:R-:W-:Y:S02]  /*03d0*/  CS2R R20, SRZ ;  /* 0x0000000000147805 */ /* 0x000fe4000001ff00 */
[----:B0-----:R-:W-:-:S03]  /*03e0*/  IMAD.WIDE.U32 R26, R9, 0x8, R26 ;  /* 0x00000008091a7825 */ /* 0x001fc600078e001a */
[----:B------:R-:W-:Y:S06]  /*03f0*/  BAR.SYNC.DEFER_BLOCKING 0x0 ;  /* 0x0000000000007b1d */ /* 0x000fec0000010000 */
[----:B------:R-:W-:Y:S05]  /*0400*/  @!P0 BRA `(.L_x_7) ;  /* 0x00000000006c8947 */ /* 0x000fea0003800000 */
[----:B------:R-:W2:Y:S04]  /*0410*/  LDG.E.64 R16, desc[UR6][R26.64] ;  /* 0x000000061a107981 */ /* 0x000ea8000c1e1b00 */
[----:B------:R-:W3:Y:S04]  /*0420*/  LDG.E.64 R10, desc[UR6][R26.64+0x8] ;  /* 0x000008061a0a7981 */ /* 0x000ee8000c1e1b00 */
[----:B------:R-:W4:Y:S04]  /*0430*/  LDG.E.64 R8, desc[UR6][R26.64+0x10] ;  /* 0x000010061a087981 */ /* 0x000f28000c1e1b00 */
[----:B------:R-:W5:Y:S04]  /*0440*/  LDG.E.64 R18, desc[UR6][R26.64+0x18] ;  /* 0x000018061a127981 */ /* 0x000f68000c1e1b00 */
[----:B------:R-:W2:Y:S04]  /*0450*/  LDS.64 R12, [R24] ;  /* 0x00000000180c7984 */ /* 0x000ea80000000a00 */
[----:B------:R-:W5:Y:S04]  /*0460*/  LDG.E.64 R14, desc[UR6][R26.64+0x20] ;  /* 0x000020061a0e7981 */ /* 0x000f68000c1e1b00 */
[----:B------:R-:W5:Y:S01]  /*0470*/  LDG.E.64 R20, desc[UR6][R26.64+0x40] ;  /* 0x000040061a147981 */ /* 0x000f62000c1e1b00 */
[----:B--2---:R-:W-:-:S03]  /*0480*/  DFMA R16, R12, R16, RZ ;  /* 0x000000100c10722b */ /* 0x004fc600000000ff */
[----:B------:R-:W3:Y:S05]  /*0490*/  LDS.64 R12, [R24+0x8] ;  /* 0x00000800180c7984 */ /* 0x000eea0000000a00 */
[----:B---3--:R-:W-:Y:S01]  /*04a0*/  DFMA R12, R12, R10, R16 ;  /* 0x0000000a0c0c722b */ /* 0x008fe20000000010 */
[----:B------:R-:W4:Y:S04]  /*04b0*/  LDS.64 R10, [R24+0x10] ;  /* 0x00001000180a7984 */ /* 0x000f280000000a00 */
[----:B------:R-:W2:Y:S03]  /*04c0*/  LDG.E.64 R16, desc[UR6][R26.64+0x28] ;  /* 0x000028061a107981 */ /* 0x000ea6000c1e1b00 */
[----:B----4-:R-:W-:Y:S01]  /*04d0*/  DFMA R10, R10, R8, R12 ;  /* 0x000000080a0a722b */ /* 0x010fe2000000000c */
[----:B------:R-:W5:Y:S04]  /*04e0*/  LDS.64 R8, [R24+0x90] ;  /* 0x0000900018087984 */ /* 0x000f680000000a00 */
[----:B------:R-:W3:Y:S03]  /*04f0*/  LDG.E.64 R12, desc[UR6][R26.64+0x30] ;  /* 0x000030061a0c7981 */ /* 0x000ee6000c1e1b00 */
[----:B-----5:R-:W-:Y:S01]  /*0500*/  DFMA R18, R8, R18, R10 ;  /* 0x000000120812722b */ /* 0x020fe2000000000a */
[----:B------:R-:W4:Y:S04]  /*0510*/  LDG.E.64 R8, desc[UR6][R26.64+0x38] ;  /* 0x000038061a087981 */ /* 0x000f28000c1e1b00 */
[----:B------:R-:W0:Y:S03]  /*0520*/  LDS.64 R10, [R24+0x98] ;  /* 0x00009800180a7984 */ /* 0x000e260000000a00 */
[----:B0-----:R-:W-:Y:S01]  /*0530*/  DFMA R14, R10, R14, R18 ;  /* 0x0000000e0a0e722b */ /* 0x001fe20000000012 */
[----:B------:R-:W2:Y:S07]  /*0540*/  LDS.64 R10, [R24+0xa0] ;  /* 0x0000a000180a7984 */ /* 0x000eae0000000a00 */
[----:B--2---:R-:W-:-:S02]  /*0550*/  DFMA R16, R10, R16, R14 ;  /* 0x000000100a10722b */ /* 0x004fc4000000000e */
[----:B------:R-:W3:Y:S04]  /*0560*/  LDS.64 R14, [R24+0x120] ;  /* 0x00012000180e7984 */ /* 0x000ee80000000a00 */
[----:B------:R-:W4:Y:S02]  /*0570*/  LDS.64 R10, [R24+0x128] ;  /* 0x00012800180a7984 */ /* 0x000f240000000a00 */
[----:B---3--:R-:W-:Y:S02]  /*0580*/  DFMA R14, R14, R12, R16 ;  /* 0x0000000c0e0e722b */ /* 0x008fe40000000010 */
[----:B------:R-:W0:Y:S06]  /*0590*/  LDS.64 R12, [R24+0x130] ;  /* 0x00013000180c7984 */ /* 0x000e2c0000000a00 */
[----:B----4-:R-:W-:-:S08]  /*05a0*/  DFMA R8, R10, R8, R14 ;  /* 0x000000080a08722b */ /* 0x010fd0000000000e */
[----:B0-----:R-:W-:-:S11]  /*05b0*/  DFMA R20, R12, R20, R8 ;  /* 0x000000140c14722b */ /* 0x001fd60000000008 */
.L_x_7:
[----:B------:R-:W-:Y:S05]  /*05c0*/  BSYNC.RECONVERGENT B0 ;  /* 0x0000000000007941 */ /* 0x000fea0003800200 */
.L_x_6:
[----:B------:R-:W-:Y:S01]  /*05d0*/  BAR.SYNC.DEFER_BLOCKING 0x0 ;  /* 0x0000000000007b1d */ /* 0x000fe20000010000 */
[----:B------:R-:W-:-:S05]  /*05e0*/  ISETP.GT.U32.AND P1, PT, R0, 0x11, PT ;  /* 0x000000110000780c */ /* 0x000fca0003f24070 */
[----:B------:R-:W-:Y:S08]  /*05f0*/  BSSY.RECONVERGENT B0, `(.L_x_8) ;  /* 0x000001f000007945 */ /* 0x000ff00003800200 */
[----:B------:R-:W-:Y:S05]  /*0600*/  @P1 BRA `(.L_x_9) ;  /* 0x0000000000741947 */ /* 0x000fea0003800000 */
[----:B------:R-:W-:-:S07]  /*0610*/  MOV R13, R0 ;  /* 0x00000000000d7202 */ /* 0x000fce0000000f00 */
.L_x_13:
[----:B------:R-:W-:Y:S01]  /*0620*/  ISETP.GT.U32.AND P1, PT, R3, 0x11, PT ;  /* 0x000000110300780c */ /* 0x000fe20003f24070 */
[----:B------:R-:W-:-:S12]  /*0630*/  BSSY.RECONVERGENT B1, `(.L_x_10) ;  /* 0x0000017000017945 */ /* 0x000fd80003800200 */
[----:B0-----:R-:W-:Y:S05]  /*0640*/  @P1 BRA `(.L_x_11) ;  /* 0x0000000000541947 */ /* 0x001fea0003800000 */
[----:B------:R-:W0:Y:S01]  /*0650*/  S2R R9, SR_CgaCtaId ;  /* 0x0000000000097919 */ /* 0x000e220000008800 */
[----:B------:R-:W-:Y:S01]  /*0660*/  MOV R14, 0x400 ;  /* 0x00000400000e7802 */ /* 0x000fe20000000f00 */
[----:B------:R-:W-:Y:S02]  /*0670*/  IMAD.IADD R12, R6, 0x1, R13 ;  /* 0x00000001060c7824 */ /* 0x000fe400078e020d */
[----:B------:R-:W-:Y:S01]  /*0680*/  IMAD.MOV.U32 R15, RZ, RZ, R3 ;  /* 0x000000ffff0f7224 */ /* 0x000fe200078e0003 */
[----:B0-----:R-:W-:-:S07]  /*0690*/  LEA R14, R9, R14, 0x18 ;  /* 0x0000000e090e7211 */ /* 0x001fce00078ec0ff */
.L_x_12:
[----:B0-----:R-:W-:-:S05]  /*06a0*/  IMAD.IADD R11, R22, 0x1, R15 ;  /* 0x00000001160b7824 */ /* 0x001fca00078e020f */
[----:B------:R-:W-:-:S04]  /*06b0*/  LOP3.LUT R8, R11, R12, RZ, 0xfc, !PT ;  /* 0x0000000c0b087212 */ /* 0x000fc800078efcff */
[----:B------:R-:W-:-:S13]  /*06c0*/  ISETP.GT.U32.AND P1, PT, R8, 0x3ff, PT ;  /* 0x000003ff0800780c */ /* 0x000fda0003f24070 */
[----:B------:R-:W0:Y:S01]  /*06d0*/  @!P1 LDC.64 R8, c[0x0][0x380] ;  /* 0x0000e000ff089b82 */ /* 0x000e220000000a00 */
[----:B------:R-:W-:-:S04]  /*06e0*/  @!P1 IMAD R11, R12, 0x400, R11 ;  /* 0x000004000c0b9824 */ /* 0x000fc800078e020b */
[----:B0-----:R-:W-:Y:S01]  /*06f0*/  @!P1 IMAD.WIDE.U32 R8, R11, 0x8, R8 ;  /* 0x000000080b089825 */ /* 0x001fe200078e0008 */
[----:B------:R-:W-:Y:S02]  /*0700*/  CS2R R10, SRZ ;  /* 0x00000000000a7805 */ /* 0x000fe4000001ff00 */
[----:B------:R-:W-:-:S04]  /*0710*/  @!P1 IADD3 R8, P2, PT, R8, 0x1000000, RZ ;  /* 0x0100000008089810 */ /* 0x000fc80007f5e0ff */
[----:B------:R-:W-:-:S05]  /*0720*/  @!P1 IADD3.X R9, PT, PT, RZ, R9, RZ, P2, !PT ;  /* 0x00000009ff099210 */ /* 0x000fca00017fe4ff */
[----:B------:R-:W2:Y:S01]  /*0730*/  @!P1 LDG.E.64 R10, desc[UR6][R8.64+-0x800000] ;  /* 0x80000006080a9981 */ /* 0x000ea2000c1e1b00 */
[--C-:B------:R-:W-:Y:S02]  /*0740*/  IMAD R17, R13, 0x12, R15.reuse ;  /* 0x000000120d117824 */ /* 0x100fe400078e020f */
[----:B------:R-:W-:Y:S02]  /*0750*/  IMAD.IADD R15, R2, 0x1, R15 ;  /* 0x00000001020f7824 */ /* 0x000fe400078e020f */
[----:B------:R-:W-:-:S03]  /*0760*/  IMAD R17, R17, 0x8, R14 ;  /* 0x0000000811117824 */ /* 0x000fc600078e020e */
[----:B------:R-:W-:Y:S02]  /*0770*/  ISETP.GE.U32.AND P1, PT, R15, 0x12, PT ;  /* 0x000000120f00780c */ /* 0x000fe40003f26070 */
[----:B--2---:R0:W-:Y:S11]  /*0780*/  STS.64 [R17+0xa20], R10 ;  /* 0x000a200a11007388 */ /* 0x0041f60000000a00 */
[----:B------:R-:W-:Y:S05]  /*0790*/  @!P1 BRA `(.L_x_12) ;  /* 0xfffffffc00c09947 */ /* 0x000fea000383ffff */
.L_x_11:
[----:B------:R-:W-:Y:S05]  /*07a0*/  BSYNC.RECONVERGENT B1 ;  /* 0x0000000000017941 */ /* 0x000fea0003800200 */
.L_x_10:
[----:B------:R-:W-:-:S05]  /*07b0*/  VIADD R13, R13, UR8 ;  /* 0x000000080d0d7c36 */ /* 0x000fca0008000000 */
[----:B------:R-:W-:-:S13]  /*07c0*/  ISETP.GE.U32.AND P1, PT, R13, 0x12, PT ;  /* 0x000000120d00780c */ /* 0x000fda0003f26070 */
[----:B------:R-:W-:Y:S05]  /*07d0*/  @!P1 BRA `(.L_x_13) ;  /* 0xfffffffc00909947 */ /* 0x000fea000383ffff */
.L_x_9:
[----:B------:R-:W-:Y:S05]  /*07e0*/  BSYNC.RECONVERGENT B0 ;  /* 0x0000000000007941 */ /* 0x000fea0003800200 */
.L_x_8:
[----:B------:R-:W-:Y:S06]  /*07f0*/  BAR.SYNC.DEFER_BLOCKING 0x0 ;  /* 0x0000000000007b1d */ /* 0x000fec0000010000 */
[----:B------:R-:W-:Y:S04]  /*0800*/  BSSY.RECONVERGENT B0, `(.L_x_14) ;  /* 0x000001d000007945 */ /* 0x000fe80003800200 */
[----:B------:R-:W-:Y:S05]  /*0810*/  @!P0 BRA `(.L_x_15) ;  /* 0x00000000006c8947 */ /* 0x000fea0003800000 */
[----:B------:R-:W2:Y:S04]  /*0820*/  LDG.E.64 R14, desc[UR6][R26.64+0x48] ;  /* 0x000048061a0e7981 */ /* 0x000ea8000c1e1b00 */
[----:B0-----:R-:W3:Y:S04]  /*0830*/  LDG.E.64 R10, desc[UR6][R26.64+0x50] ;  /* 0x000050061a0a7981 */ /* 0x001ee8000c1e1b00 */
[----:B------:R-:W4:Y:S04]  /*0840*/  LDG.E.64 R8, desc[UR6][R26.64+0x58] ;  /* 0x000058061a087981 */ /* 0x000f28000c1e1b00 */
[----:B------:R-:W5:Y:S04]  /*0850*/  LDG.E.64 R12, desc[UR6][R26.64+0x60] ;  /* 0x000060061a0c7981 */ /* 0x000f68000c1e1b00 */
[----:B------:R-:W2:Y:S04]  /*0860*/  LDS.64 R16, [R24+0xa20] ;  /* 0x000a200018107984 */ /* 0x000ea80000000a00 */
[----:B------:R-:W5:Y:S01]  /*0870*/  LDG.E.64 R18, desc[UR6][R26.64+0x70] ;  /* 0x000070061a127981 */ /* 0x000f62000c1e1b00 */
[----:B--2---:R-:W-:-:S03]  /*0880*/  DFMA R20, R16, R14, R20 ;  /* 0x0000000e1014722b */ /* 0x004fc60000000014 */
[----:B------:R-:W2:Y:S04]  /*0890*/  LDG.E.64 R16, desc[UR6][R26.64+0x68] ;  /* 0x000068061a107981 */ /* 0x000ea8000c1e1b00 */
[----:B------:R-:W3:Y:S02]  /*08a0*/  LDS.64 R14, [R24+0xa28] ;  /* 0x000a2800180e7984 */ /* 0x000ee40000000a00 */
[----:B---3--:R-:W-:Y:S02]  /*08b0*/  DFMA R14, R14, R10, R20 ;  /* 0x0000000a0e0e722b */ /* 0x008fe40000000014 */
[----:B------:R-:W4:Y:S04]  /*08c0*/  LDS.64 R10, [R24+0xa30] ;  /* 0x000a3000180a7984 */ /* 0x000f280000000a00 */
[----:B------:R-:W-:Y:S02]  /*08d0*/  LDS.64 R20, [R24+0xb50] ;  /* 0x000b500018147984 */ /* 0x000fe40000000a00 */
[----:B----4-:R-:W-:-:S02]  /*08e0*/  DFMA R10, R10, R8, R14 ;  /* 0x000000080a0a722b */ /* 0x010fc4000000000e */
[----:B------:R-:W5:Y:S04]  /*08f0*/  LDS.64 R8, [R24+0xab0] ;  /* 0x000ab00018087984 */ /* 0x000f680000000a00 */
[----:B------:R-:W3:Y:S02]  /*0900*/  LDG.E.64 R14, desc[UR6][R26.64+0x78] ;  /* 0x000078061a0e7981 */ /* 0x000ee4000c1e1b00 */
[----:B-----5:R-:W-:Y:S02]  /*0910*/  DFMA R12, R8, R12, R10 ;  /* 0x0000000c080c722b */ /* 0x020fe4000000000a */
[----:B------:R-:W2:Y:S04]  /*0920*/  LDS.64 R10, [R24+0xab8] ;  /* 0x000ab800180a7984 */ /* 0x000ea80000000a00 */
[----:B------:R-:W4:Y:S02]  /*0930*/  LDG.E.64 R8, desc[UR6][R26.64+0x80] ;  /* 0x000080061a087981 */ /* 0x000f24000c1e1b00 */
[----:B--2---:R-:W-:-:S02]  /*0940*/  DFMA R16, R10, R16, R12 ;  /* 0x000000100a10722b */ /* 0x004fc4000000000c */
[----:B------:R-:W2:Y:S04]  /*0950*/  LDG.E.64 R10, desc[UR6][R26.64+0x88] ;  /* 0x000088061a0a7981 */ /* 0x000ea8000c1e1b00 */
[----:B------:R-:W0:Y:S02]  /*0960*/  LDS.64 R12, [R24+0xac0] ;  /* 0x000ac000180c7984 */ /* 0x000e240000000a00 */
[----:B0-----:R-:W-:Y:S02]  /*0970*/  DFMA R18, R12, R18, R16 ;  /* 0x000000120c12722b */ /* 0x001fe40000000010 */
[----:B------:R-:W3:Y:S04]  /*0980*/  LDS.64 R16, [R24+0xb40] ;  /* 0x000b400018107984 */ /* 0x000ee80000000a00 */
[----:B------:R-:W4:Y:S02]  /*0990*/  LDS.64 R12, [R24+0xb48] ;  /* 0x000b4800180c7984 */ /* 0x000f240000000a00 */
[----:B---3--:R-:W-:-:S08]  /*09a0*/  DFMA R14, R16, R14, R18 ;  /* 0x0000000e100e722b */ /* 0x008fd00000000012 */
[----:B----4-:R-:W-:-:S08]  /*09b0*/  DFMA R8, R12, R8, R14 ;  /* 0x000000080c08722b */ /* 0x010fd0000000000e */
[----:B--2---:R-:W-:-:S11]  /*09c0*/  DFMA R20, R20, R10, R8 ;  /* 0x0000000a1414722b */ /* 0x004fd60000000008 */
.L_x_15:
[----:B------:R-:W-:Y:S05]  /*09d0*/  BSYNC.RECONVERGENT B0 ;  /* 0x0000000000007941 */ /* 0x000fea0003800200 */
.L_x_14:
[----:B------:R-:W-:Y:S01]  /*09e0*/  BAR.SYNC.DEFER_BLOCKING 0x0 ;  /* 0x0000000000007b1d */ /* 0x000fe20000010000 */
[----:B------:R-:W-:-:S05]  /*09f0*/  ISETP.GT.U32.AND P1, PT, R0, 0x11, PT ;  /* 0x000000110000780c */ /* 0x000fca0003f24070 */
[----:B------:R-:W-:Y:S08]  /*0a00*/  BSSY.RECONVERGENT B0, `(.L_x_16) ;  /* 0x000001f000007945 */ /* 0x000ff00003800200 */
[----:B------:R-:W-:Y:S05]  /*0a10*/  @P1 BRA `(.L_x_17) ;  /* 0x0000000000741947 */ /* 0x000fea0003800000 */
[----:B------:R-:W-:-:S07]  /*0a20*/  MOV R13, R0 ;  /* 0x00000000000d7202 */ /* 0x000fce0000000f00 */
.L_x_21:
[----:B------:R-:W-:Y:S01]  /*0a30*/  ISETP.GT.U32.AND P1, PT, R3, 0x11, PT ;  /* 0x000000110300780c */ /* 0x000fe20003f24070 */
[----:B------:R-:W-:-:S12]  /*0a40*/  BSSY.RECONVERGENT B1, `(.L_x_18) ;  /* 0x0000017000017945 */ /* 0x000fd80003800200 */
[----:B-1----:R-:W-:Y:S05]  /*0a50*/  @P1 BRA `(.L_x_19) ;  /* 0x0000000000541947 */ /* 0x002fea0003800000 */
[----:B------:R-:W1:Y:S01]  /*0a60*/  S2R R9, SR_CgaCtaId ;  /* 0x0000000000097919 */ /* 0x000e620000008800 */
[----:B------:R-:W-:Y:S01]  /*0a70*/  MOV R14, 0x400 ;  /* 0x00000400000e7802 */ /* 0x000fe20000000f00 */
[----:B------:R-:W-:Y:S02]  /*0a80*/  IMAD.IADD R12, R6, 0x1, R13 ;  /* 0x00000001060c7824 */ /* 0x000fe400078e020d */
[----:B------:R-:W-:Y:S01]  /*0a90*/  IMAD.MOV.U32 R15, RZ, RZ, R3 ;  /* 0x000000ffff0f7224 */ /* 0x000fe200078e0003 */
[----:B-1----:R-:W-:-:S07]  /*0aa0*/  LEA R14, R9, R14, 0x18 ;  /* 0x0000000e090e7211 */ /* 0x002fce00078ec0ff */
.L_x_20:
[----:B01----:R-:W-:-:S05]  /*0ab0*/  IMAD.IADD R11, R22, 0x1, R15 ;  /* 0x00000001160b7824 */ /* 0x003fca00078e020f */
[----:B------:R-:W-:-:S04]  /*0ac0*/  LOP3.LUT R8, R11, R12, RZ, 0xfc, !PT ;  /* 0x0000000c0b087212 */ /* 0x000fc800078efcff */
[----:B------:R-:W-:-:S13]  /*0ad0*/  ISETP.GT.U32.AND P1, PT, R8, 0x3ff, PT ;  /* 0x000003ff0800780c */ /* 0x000fda0003f24070 */
[----:B------:R-:W0:Y:S01]  /*0ae0*/  @!P1 LDC.64 R8, c[0x0][0x380] ;  /* 0x0000e000ff089b82 */ /* 0x000e220000000a00 */
[----:B------:R-:W-:-:S05]  /*0af0*/  @!P1 LEA R11, R12, R11, 0xa ;  /* 0x0000000b0c0b9211 */ /* 0x000fca00078e50ff */
[----:B0-----:R-:W-:Y:S01]  /*0b00*/  @!P1 IMAD.WIDE.U32 R8, R11, 0x8, R8 ;  /* 0x000000080b089825 */ /* 0x001fe200078e0008 */
[----:B------:R-:W-:Y:S02]  /*0b10*/  CS2R R10, SRZ ;  /* 0x00000000000a7805 */ /* 0x000fe4000001ff00 */
[----:B------:R-:W-:-:S05]  /*0b20*/  @!P1 IADD3 R8, P2, PT, R8, 0x1000000, RZ ;  /* 0x0100000008089810 */ /* 0x000fca0007f5e0ff */
[----:B------:R-:W-:-:S05]  /*0b30*/  @!P1 IMAD.X R9, RZ, RZ, R9, P2 ;  /* 0x000000ffff099224 */ /* 0x000fca00010e0609 */
[----:B------:R-:W2:Y:S01]  /*0b40*/  @!P1 LDG.E.64 R10, desc[UR6][R8.64] ;  /* 0x00000006080a9981 */ /* 0x000ea2000c1e1b00 */
[--C-:B------:R-:W-:Y:S02]  /*0b50*/  IMAD R17, R13, 0x12, R15.reuse ;  /* 0x000000120d117824 */ /* 0x100fe400078e020f */
[----:B------:R-:W-:Y:S02]  /*0b60*/  IMAD.IADD R15, R2, 0x1, R15 ;  /* 0x00000001020f7824 */ /* 0x000fe400078e020f */
[----:B------:R-:W-:-:S03]  /*0b70*/  IMAD R17, R17, 0x8, R14 ;  /* 0x0000000811117824 */ /* 0x000fc600078e020e */
[----:B------:R-:W-:Y:S02]  /*0b80*/  ISETP.GE.U32.AND P1, PT, R15, 0x12, PT ;  /* 0x000000120f00780c */ /* 0x000fe40003f26070 */
[----:B--2---:R1:W-:Y:S11]  /*0b90*/  STS.64 [R17+0x1440], R10 ;  /* 0x0014400a11007388 */ /* 0x0043f60000000a00 */
[----:B------:R-:W-:Y:S05]  /*0ba0*/  @!P1 BRA `(.L_x_20) ;  /* 0xfffffffc00c09947 */ /* 0x000fea000383ffff */
.L_x_19:
[----:B------:R-:W-:Y:S05]  /*0bb0*/  BSYNC.RECONVERGENT B1 ;  /* 0x0000000000017941 */ /* 0x000fea0003800200 */
.L_x_18:
[----:B------:R-:W-:-:S04]  /*0bc0*/  IADD3 R13, PT, PT, R13, UR8, RZ ;  /* 0x000000080d0d7c10 */ /* 0x000fc8000fffe0ff */
[----:B------:R-:W-:-:S13]  /*0bd0*/  ISETP.GE.U32.AND P1, PT, R13, 0x12, PT ;  /* 0x000000120d00780c */ /* 0x000fda0003f26070 */
[----:B------:R-:W-:Y:S05]  /*0be0*/  @!P1 BRA `(.L_x_21) ;  /* 0xfffffffc00909947 */ /* 0x000fea000383ffff */
.L_x_17:
[----:B------:R-:W-:Y:S05]  /*0bf0*/  BSYNC.RECONVERGENT B0 ;  /* 0x0000000000007941 */ /* 0x000fea0003800200 */
.L_x_16:
[----:B------:R-:W-:Y:S06]  /*0c00*/  BAR.SYNC.DEFER_BLOCKING 0x0 ;  /* 0x0000000000007b1d */ /* 0x000fec0000010000 */
[----:B------:R-:W-:Y:S04]  /*0c10*/  BSSY.RECONVERGENT B0, `(.L_x_22) ;  /* 0x000001d000007945 */ /* 0x000fe80003800200 */
[----:B------:R-:W-:Y:S05]  /*0c20*/  @!P0 BRA `(.L_x_23) ;  /* 0x00000000006c8947 */ /* 0x000fea0003800000 */
[----:B01----:R-:W2:Y:S04]  /*0c30*/  LDG.E.64 R10, desc[UR6][R26.64+0x90] ;  /* 0x000090061a0a7981 */ /* 0x003ea8000c1e1b00 */
[----:B------:R-:W3:Y:S04]  /*0c40*/  LDG.E.64 R8, desc[UR6][R26.64+0x98] ;  /* 0x000098061a087981 */ /* 0x000ee8000c1e1b00 */
[----:B------:R-:W4:Y:S04]  /*0c50*/  LDG.E.64 R12, desc[UR6][R26.64+0xa0] ;  /* 0x0000a0061a0c7981 */ /* 0x000f28000c1e1b00 */
[----:B------:R-:W5:Y:S04]  /*0c60*/  LDG.E.64 R18, desc[UR6][R26.64+0xa8] ;  /* 0x0000a8061a127981 */ /* 0x000f68000c1e1b00 */
[----:B------:R-:W2:Y:S04]  /*0c70*/  LDS.64 R14, [R24+0x1440] ;  /* 0x00144000180e7984 */ /* 0x000ea80000000a00 */
[----:B------:R-:W5:Y:S01]  /*0c80*/  LDG.E.64 R16, desc[UR6][R26.64+0xb8] ;  /* 0x0000b8061a107981 */ /* 0x000f62000c1e1b00 */
[----:B--2---:R-:W-:-:S03]  /*0c90*/  DFMA R14, R14, R10, R20 ;  /* 0x0000000a0e0e722b */ /* 0x004fc60000000014 */
[----:B------:R-:W3:Y:S04]  /*0ca0*/  LDS.64 R10, [R24+0x1448] ;  /* 0x00144800180a7984 */ /* 0x000ee80000000a00 */
[----:B------:R-:W2:Y:S01]  /*0cb0*/  LDG.E.64 R20, desc[UR6][R26.64+0xb0] ;  /* 0x0000b0061a147981 */ /* 0x000ea2000c1e1b00 */
[----:B---3--:R-:W-:-:S03]  /*0cc0*/  DFMA R10, R10, R8, R14 ;  /* 0x000000080a0a722b */ /* 0x008fc6000000000e */
[----:B------:R-:W4:Y:S04]  /*0cd0*/  LDS.64 R8, [R24+0x1450] ;  /* 0x0014500018087984 */ /* 0x000f280000000a00 */
[----:B------:R-:W-:Y:S01]  /*0ce0*/  LDS.64 R14, [R24+0x14d8] ;  /* 0x0014d800180e7984 */ /* 0x000fe20000000a00 */
[----:B----4-:R-:W-:-:S03]  /*0cf0*/  DFMA R12, R8, R12, R10 ;  /* 0x0000000c080c722b */ /* 0x010fc6000000000a */
[----:B------:R-:W5:Y:S04]  /*0d00*/  LDS.64 R10, [R24+0x14d0] ;  /* 0x0014d000180a7984 */ /* 0x000f680000000a00 */
[----:B------:R-:W3:Y:S01]  /*0d10*/  LDG.E.64 R8, desc[UR6][R26.64+0xc0] ;  /* 0x0000c0061a087981 */ /* 0x000ee2000c1e1b00 */
[----:B-----5:R-:W-:-:S03]  /*0d20*/  DFMA R18, R10, R18, R12 ;  /* 0x000000120a12722b */ /* 0x020fc6000000000c */
[----:B------:R-:W4:Y:S04]  /*0d30*/  LDG.E.64 R10, desc[UR6][R26.64+0xc8] ;  /* 0x0000c8061a0a7981 */ /* 0x000f28000c1e1b00 */
[----:B------:R-:W5:Y:S01]  /*0d40*/  LDG.E.64 R12, desc[UR6][R26.64+0xd0] ;  /* 0x0000d0061a0c7981 */ /* 0x000f62000c1e1b00 */
[----:B--2---:R-:W-:-:S03]  /*0d50*/  DFMA R20, R14, R20, R18 ;  /* 0x000000140e14722b */ /* 0x004fc60000000012 */
[----:B------:R-:W0:Y:S04]  /*0d60*/  LDS.64 R18, [R24+0x14e0] ;  /* 0x0014e00018127984 */ /* 0x000e280000000a00 */
[----:B------:R-:W3:Y:S01]  /*0d70*/  LDS.64 R14, [R24+0x1560] ;  /* 0x00156000180e7984 */ /* 0x000ee20000000a00 */
[----:B0-----:R-:W-:-:S03]  /*0d80*/  DFMA R16, R18, R16, R20 ;  /* 0x000000101210722b */ /* 0x001fc60000000014 */
[----:B------:R-:W4:Y:S04]  /*0d90*/  LDS.64 R18, [R24+0x1568] ;  /* 0x0015680018127984 */ /* 0x000f280000000a00 */
[----:B------:R-:W5:Y:S01]  /*0da0*/  LDS.64 R20, [R24+0x1570] ;  /* 0x0015700018147984 */ /* 0x000f620000000a00 */
[----:B---3--:R-:W-:-:S08]  /*0db0*/  DFMA R8, R14, R8, R16 ;  /* 0x000000080e08722b */ /* 0x008fd00000000010 */
[----:B----4-:R-:W-:-:S08]  /*0dc0*/  DFMA R8, R18, R10, R8 ;  /* 0x0000000a1208722b */ /* 0x010fd00000000008 */
[----:B-----5:R-:W-:-:S11]  /*0dd0*/  DFMA R20, R20, R12, R8 ;  /* 0x0000000c1414722b */ /* 0x020fd60000000008 */
.L_x_23:
[----:B------:R-:W-:Y:S05]  /*0de0*/  BSYNC.RECONVERGENT B0 ;  /* 0x0000000000007941 */ /* 0x000fea0003800200 */
.L_x_22:
[----:B------:R-:W2:Y:S01]  /*0df0*/  @P0 LDC.64 R8, c[0x0][0x390] ;  /* 0x0000e400ff080b82 */ /* 0x000ea20000000a00 */
[C---:B01----:R-:W-:Y:S02]  /*0e00*/  @P0 IMAD R11, R4.reuse, 0x100000, R23 ;  /* 0x00100000040b0824 */ /* 0x043fe400078e0217 */
[----:B------:R-:W-:-:S05]  /*0e10*/  VIADD R4, R4, 0x1 ;  /* 0x0000000104047836 */ /* 0x000fca0000000000 */
[----:B------:R-:W-:Y:S01]  /*0e20*/  BAR.SYNC.DEFER_BLOCKING 0x0 ;  /* 0x0000000000007b1d */ /* 0x000fe20000010000 */
[----:B------:R-:W-:Y:S01]  /*0e30*/  ISETP.NE.AND P1, PT, R4, 0x40, PT ;  /* 0x000000400400780c */ /* 0x000fe20003f25270 */
[----:B--2---:R-:W-:-:S05]  /*0e40*/  @P0 IMAD.WIDE R8, R11, 0x8, R8 ;  /* 0x000000080b080825 */ /* 0x004fca00078e0208 */
[----:B------:R0:W-:Y:S07]  /*0e50*/  @P0 STG.E.64 desc[UR6][R8.64], R20 ;  /* 0x0000001408000986 */ /* 0x0001ee000c101b06 */
[----:B------:R-:W-:Y:S05]  /*0e60*/  @P1 BRA `(.L_x_24) ;  /* 0xfffffff000c81947 */ /* 0x000fea000383ffff */
[----:B------:R-:W-:Y:S05]  /*0e70*/  EXIT ;  /* 0x000000000000794d */ /* 0x000fea0003800000 */
.L_x_25:
[----:B------:R-:W-:-:S00]  /*0e80*/  BRA `(.L_x_25) ;  /* 0xfffffffc00fc7947 */ /* 0x000fc0000383ffff */
[----:B------:R-:W-:-:S00]  /*0e90*/  NOP ;  /* 0x0000000000007918 */ /* 0x000fc00000000000 */
        /* <DEDUP_REMOVED lines=14> */
.L_x_26:


//--------------------- .nv.shared._Z6conv2dPdS_S_ --------------------------
	.section	.nv.shared._Z6conv2dPdS_S_,"aw",@nobits
	.sectionflags	@""
	.align	8
.nv.shared._Z6conv2dPdS_S_:
	.zero		21760


//--------------------- .nv.shared.reserved.0     --------------------------
	.section	.nv.shared.reserved.0,"aw",@nobits
	.weak		__nv_reservedSMEM_offset_0_alias
	.size		__nv_reservedSMEM_offset_0_alias, 0, 64
	.other		__nv_reservedSMEM_offset_0_alias,@"STO_CUDA_RESERVED_SHARED STV_DEFAULT"
__nv_reservedSMEM_offset_0_alias:
	.zero		0
	.zero		64


//--------------------- .nv.constant0._Z6conv2dPdS_S_ --------------------------
	.section	.nv.constant0._Z6conv2dPdS_S_,"a",@progbits
	.sectionflags	@""
	.align	4
.nv.constant0._Z6conv2dPdS_S_:
	.zero		920


//--------------------- SYMBOLS --------------------------

	.type		.nv.reservedSmem.offset0,@object
	.size		.nv.reservedSmem.offset0,0x4
	.type		.nv.reservedSmem.cap,@object
	.size		.nv.reservedSmem.cap,0x4
